	.headerflags	@"EF_CUDA_TEXMODE_UNIFIED EF_CUDA_64BIT_ADDRESS EF_CUDA_ACCELERATORS EF_CUDA_SM90 EF_CUDA_VIRTUAL_SM(EF_CUDA_SM90)"
	.elftype	@"ET_EXEC"


//--------------------- .nv.info                  --------------------------
	.section	.nv.info,"",@"SHT_CUDA_INFO"
	.align	4


	//----- nvinfo : EIATTR_REGCOUNT
	.align		4
        /*0000*/ 	.byte	0x04, 0x2f
        /*0002*/ 	.short	(.L_1 - .L_0)
	.align		4
.L_0:
        /*0004*/ 	.word	index@(triton_poi_fused_add_clamp_12)
        /*0008*/ 	.word	0x00000008


	//----- nvinfo : EIATTR_MIN_STACK_SIZE
	.align		4
.L_1:
        /*000c*/ 	.byte	0x04, 0x12
        /*000e*/ 	.short	(.L_3 - .L_2)
	.align		4
.L_2:
        /*0010*/ 	.word	index@(triton_poi_fused_add_clamp_12)
        /*0014*/ 	.word	0x00000000


	//----- nvinfo : EIATTR_FRAME_SIZE
	.align		4
.L_3:
        /*0018*/ 	.byte	0x04, 0x11
        /*001a*/ 	.short	(.L_5 - .L_4)
	.align		4
.L_4:
        /*001c*/ 	.word	index@(triton_poi_fused_add_clamp_12)
        /*0020*/ 	.word	0x00000000


	//----- nvinfo : EIATTR_MIN_STACK_SIZE
	.align		4
.L_5:
        /*0024*/ 	.byte	0x04, 0x12
        /*0026*/ 	.short	(.L_7 - .L_6)
	.align		4
.L_6:
        /*0028*/ 	.word	index@(triton_poi_fused_add_clamp_12)
        /*002c*/ 	.word	0x00000000
.L_7:


//--------------------- .nv.info.triton_poi_fused_add_clamp_12 --------------------------
	.section	.nv.info.triton_poi_fused_add_clamp_12,"",@"SHT_CUDA_INFO"
	.sectionflags	@""
	.align	4


	//----- nvinfo : EIATTR_CUDA_API_VERSION
	.align		4
        /*0000*/ 	.byte	0x04, 0x37
        /*0002*/ 	.short	(.L_9 - .L_8)
.L_8:
        /*0004*/ 	.word	0x0000007c


	//----- nvinfo : EIATTR_KPARAM_INFO
	.align		4
.L_9:
        /*0008*/ 	.byte	0x04, 0x17
        /*000a*/ 	.short	(.L_11 - .L_10)
.L_10:
        /*000c*/ 	.word	0x00000000
        /*0010*/ 	.short	0x0001
        /*0012*/ 	.short	0x0008
        /*0014*/ 	.byte	0x00, 0xf0, 0x11, 0x00


	//----- nvinfo : EIATTR_KPARAM_INFO
	.align		4
.L_11:
        /*0018*/ 	.byte	0x04, 0x17
        /*001a*/ 	.short	(.L_13 - .L_12)
.L_12:
        /*001c*/ 	.word	0x00000000
        /*0020*/ 	.short	0x0000
        /*0022*/ 	.short	0x0000
        /*0024*/ 	.byte	0x00, 0xf4, 0x21, 0x00


	//----- nvinfo : EIATTR_SPARSE_MMA_MASK
	.align		4
.L_13:
        /*0028*/ 	.byte	0x03, 0x50
        /*002a*/ 	.short	0x0000


	//----- nvinfo : EIATTR_MAXREG_COUNT
	.align		4
        /*002c*/ 	.byte	0x03, 0x1b
        /*002e*/ 	.short	0x00ff


	//----- nvinfo : EIATTR_EXIT_INSTR_OFFSETS
	.align		4
        /*0030*/ 	.byte	0x04, 0x1c
        /*0032*/ 	.short	(.L_15 - .L_14)


	//   ....[0]....
.L_14:
        /*0034*/ 	.word	0x00000110


	//   ....[1]....
        /*0038*/ 	.word	0x00000140


	//----- nvinfo : EIATTR_REQNTID
	.align		4
.L_15:
        /*003c*/ 	.byte	0x04, 0x10
        /*003e*/ 	.short	(.L_17 - .L_16)
.L_16:
        /*0040*/ 	.word	0x00000080
        /*0044*/ 	.word	0x00000001
        /*0048*/ 	.word	0x00000001


	//----- nvinfo : EIATTR_CBANK_PARAM_SIZE
	.align		4
.L_17:
        /*004c*/ 	.byte	0x03, 0x19
        /*004e*/ 	.short	0x000c


	//----- nvinfo : EIATTR_PARAM_CBANK
	.align		4
        /*0050*/ 	.byte	0x04, 0x0a
        /*0052*/ 	.short	(.L_19 - .L_18)
	.align		4
.L_18:
        /*0054*/ 	.word	index@(.nv.constant0.triton_poi_fused_add_clamp_12)
        /*0058*/ 	.short	0x0210
        /*005a*/ 	.short	0x000c


	//----- nvinfo : EIATTR_SW_WAR
	.align		4
.L_19:
        /*005c*/ 	.byte	0x04, 0x36
        /*005e*/ 	.short	(.L_21 - .L_20)
.L_20:
        /*0060*/ 	.word	0x00000008
.L_21:


//--------------------- .nv.callgraph             --------------------------
	.section	.nv.callgraph,"",@"SHT_CUDA_CALLGRAPH"
	.align	4
	.sectionentsize	8
	.align		4
        /*0000*/ 	.word	0x00000000
	.align		4
        /*0004*/ 	.word	0xffffffff
	.align		4
        /*0008*/ 	.word	0x00000000
	.align		4
        /*000c*/ 	.word	0xfffffffe
	.align		4
        /*0010*/ 	.word	0x00000000
	.align		4
        /*0014*/ 	.word	0xfffffffd
	.align		4
        /*0018*/ 	.word	0x00000000
	.align		4
        /*001c*/ 	.word	0xfffffffc


//--------------------- .text.triton_poi_fused_add_clamp_12 --------------------------
	.section	.text.triton_poi_fused_add_clamp_12,"ax",@progbits
	.align	128
        .global         triton_poi_fused_add_clamp_12
        .type           triton_poi_fused_add_clamp_12,@function
        .size           triton_poi_fused_add_clamp_12,(.L_x_1 - triton_poi_fused_add_clamp_12)
        .other          triton_poi_fused_add_clamp_12,@"STO_CUDA_ENTRY STV_DEFAULT"
triton_poi_fused_add_clamp_12:
.text.triton_poi_fused_add_clamp_12:
[----:B------:R-:W0:Y:S02]  /*0000*/  LDC R1, c[0x0][0x28] ;  /* 0x00000a00ff017b82 */ /* 0x000e240000000800 */
[----:B------:R-:W1:Y:S01]  /*0010*/  S2R R0, SR_TID.X ;  /* 0x0000000000007919 */ /* 0x000e620000002100 */
[----:B------:R-:W-:Y:S01]  /*0020*/  IMAD.MOV.U32 R5, RZ, RZ, 0x3f000000 ;  /* 0x3f000000ff057424 */ /* 0x000fe200078e00ff */
[----:B------:R-:W2:Y:S01]  /*0030*/  S2R R3, SR_CTAID.X ;  /* 0x0000000000037919 */ /* 0x000ea20000002500 */
[----:B-1----:R-:W-:-:S05]  /*0040*/  LOP3.LUT R0, R0, 0x7f, RZ, 0xc0, !PT ;  /* 0x0000007f00007812 */ /* 0x002fca00078ec0ff */
[----:B--2---:R-:W-:-:S05]  /*0050*/  IMAD R3, R3, 0x80, R0 ;  /* 0x0000008003037824 */ /* 0x004fca00078e0200 */
[----:B------:R-:W-:Y:S02]  /*0060*/  I2FP.F32.S32 R0, R3 ;  /* 0x0000000300007245 */ /* 0x000fe40000201400 */
[----:B------:R-:W-:-:S03]  /*0070*/  ISETP.GE.AND P0, PT, R3, 0x100, PT ;  /* 0x000001000300780c */ /* 0x000fc60003f06270 */
[----:B------:R-:W-:-:S04]  /*0080*/  FADD R0, R0, 0.5 ;  /* 0x3f00000000007421 */ /* 0x000fc80000000000 */
[----:B------:R-:W-:Y:S02]  /*0090*/  FFMA R0, R0, R5, -0.5 ;  /* 0xbf00000000007423 */ /* 0x000fe40000000005 */
[----:B------:R-:W1:Y:S03]  /*00a0*/  LDC.64 R4, c[0x0][0x210] ;  /* 0x00008400ff047b82 */ /* 0x000e660000000a00 */
[----:B------:R-:W-:-:S06]  /*00b0*/  FMNMX R0, RZ, R0, !PT ;  /* 0x00000000ff007209 */ /* 0x000fcc0007800000 */
[----:B------:R-:W2:Y:S02]  /*00c0*/  F2I.TRUNC.NTZ R0, R0 ;  /* 0x0000000000007305 */ /* 0x000ea4000020f100 */
[----:B--2---:R-:W-:Y:S01]  /*00d0*/  VIMNMX R2, R0, 0x7e, PT ;  /* 0x0000007e00027848 */ /* 0x004fe20003fe0100 */
[----:B-1----:R-:W-:-:S04]  /*00e0*/  IMAD.WIDE R4, R3, 0x8, R4 ;  /* 0x0000000803047825 */ /* 0x002fc800078e0204 */
[----:B------:R-:W-:-:S05]  /*00f0*/  VIADD R2, R2, 0x1 ;  /* 0x0000000102027836 */ /* 0x000fca0000000000 */
[----:B------:R-:W-:Y:S01]  /*0100*/  SHF.R.S32.HI R3, RZ, 0x1f, R2 ;  /* 0x0000001fff037819 */ /* 0x000fe20000011402 */
[----:B------:R-:W-:Y:S06]  /*0110*/  @P0 EXIT ;  /* 0x000000000000094d */ /* 0x000fec0003800000 */
[----:B------:R-:W-:Y:S02]  /*0120*/  ULDC.64 UR4, c[0x0][0x208] ;  /* 0x0000820000047ab9 */ /* 0x000fe40000000a00 */
[----:B------:R-:W-:Y:S01]  /*0130*/  STG.E.64 desc[UR4][R4.64], R2 ;  /* 0x0000000204007986 */ /* 0x000fe2000c101b04 */
[----:B------:R-:W-:Y:S05]  /*0140*/  EXIT ;  /* 0x000000000000794d */ /* 0x000fea0003800000 */
.L_x_0:
[----:B------:R-:W-:-:S00]  /*0150*/  BRA `(.L_x_0) ;  /* 0xfffffffc00fc7947 */ /* 0x000fc0000383ffff */
[----:B------:R-:W-:-:S00]  /*0160*/  NOP ;  /* 0x0000000000007918 */ /* 0x000fc00000000000 */
        /* <DEDUP_REMOVED lines=9> */
.L_x_1:


//--------------------- .nv.constant0.triton_poi_fused_add_clamp_12 --------------------------
	.section	.nv.constant0.triton_poi_fused_add_clamp_12,"a",@progbits
	.sectionflags	@""
	.align	4
.nv.constant0.triton_poi_fused_add_clamp_12:
	.zero		540
